//
// Generated by NVIDIA NVVM Compiler
//
// Compiler Build ID: CL-36424714
// Cuda compilation tools, release 13.0, V13.0.88
// Based on NVVM 20.0.0
//

.version 9.0
.target sm_100
.address_size 64

	// .globl	_Z11scan_kernelPfS_S_j
// _ZZ11scan_kernelPfS_S_jE9buffer1_s has been demoted
// _ZZ11scan_kernelPfS_S_jE9buffer2_s has been demoted

.visible .entry _Z11scan_kernelPfS_S_j(
	.param .u64 .ptr .align 1 _Z11scan_kernelPfS_S_j_param_0,
	.param .u64 .ptr .align 1 _Z11scan_kernelPfS_S_j_param_1,
	.param .u64 .ptr .align 1 _Z11scan_kernelPfS_S_j_param_2,
	.param .u32 _Z11scan_kernelPfS_S_j_param_3
)
{
	.reg .pred 	%p<13>;
	.reg .b32 	%r<13>;
	.reg .b32 	%f<66>;
	.reg .b64 	%rd<15>;
	// demoted variable
	.shared .align 4 .b8 _ZZ11scan_kernelPfS_S_jE9buffer1_s[4096];
	// demoted variable
	.shared .align 4 .b8 _ZZ11scan_kernelPfS_S_jE9buffer2_s[4096];
	ld.param.u64 	%rd4, [_Z11scan_kernelPfS_S_j_param_0];
	ld.param.u64 	%rd2, [_Z11scan_kernelPfS_S_j_param_1];
	ld.param.u64 	%rd3, [_Z11scan_kernelPfS_S_j_param_2];
	cvta.to.global.u64 	%rd1, %rd4;
	mov.u32 	%r6, %ntid.x;
	mov.u32 	%r1, %ctaid.x;
	mov.u32 	%r2, %tid.x;
	mad.lo.s32 	%r3, %r6, %r1, %r2;
	setp.ne.s32 	%p1, %r2, 0;
	shl.b32 	%r7, %r2, 2;
	mov.u32 	%r8, _ZZ11scan_kernelPfS_S_jE9buffer1_s;
	add.s32 	%r4, %r8, %r7;
	@%p1 bra 	$L__BB0_2;
	mov.b32 	%r10, 0;
	st.shared.u32 	[_ZZ11scan_kernelPfS_S_jE9buffer1_s], %r10;
	bra.uni 	$L__BB0_3;
$L__BB0_2:
	add.s32 	%r9, %r3, -1;
	mul.wide.u32 	%rd5, %r9, 4;
	add.s64 	%rd6, %rd1, %rd5;
	ld.global.f32 	%f31, [%rd6];
	st.shared.f32 	[%r4], %f31;
$L__BB0_3:
	setp.eq.s32 	%p2, %r2, 0;
	bar.sync 	0;
	@%p2 bra 	$L__BB0_5;
	ld.shared.f32 	%f32, [%r4];
	ld.shared.f32 	%f33, [%r4+-4];
	add.f32 	%f56, %f32, %f33;
	bra.uni 	$L__BB0_6;
$L__BB0_5:
	ld.shared.f32 	%f56, [_ZZ11scan_kernelPfS_S_jE9buffer1_s];
$L__BB0_6:
	mov.u32 	%r12, _ZZ11scan_kernelPfS_S_jE9buffer2_s;
	add.s32 	%r5, %r12, %r7;
	st.shared.f32 	[%r5], %f56;
	bar.sync 	0;
	setp.lt.u32 	%p3, %r2, 2;
	@%p3 bra 	$L__BB0_8;
	ld.shared.f32 	%f34, [%r5];
	ld.shared.f32 	%f35, [%r5+-8];
	add.f32 	%f57, %f34, %f35;
	bra.uni 	$L__BB0_9;
$L__BB0_8:
	ld.shared.f32 	%f57, [%r5];
$L__BB0_9:
	st.shared.f32 	[%r4], %f57;
	bar.sync 	0;
	setp.lt.u32 	%p4, %r2, 4;
	@%p4 bra 	$L__BB0_11;
	ld.shared.f32 	%f36, [%r4];
	ld.shared.f32 	%f37, [%r4+-16];
	add.f32 	%f58, %f36, %f37;
	bra.uni 	$L__BB0_12;
$L__BB0_11:
	ld.shared.f32 	%f58, [%r4];
$L__BB0_12:
	st.shared.f32 	[%r5], %f58;
	bar.sync 	0;
	setp.lt.u32 	%p5, %r2, 8;
	@%p5 bra 	$L__BB0_14;
	ld.shared.f32 	%f38, [%r5];
	ld.shared.f32 	%f39, [%r5+-32];
	add.f32 	%f59, %f38, %f39;
	bra.uni 	$L__BB0_15;
$L__BB0_14:
	ld.shared.f32 	%f59, [%r5];
$L__BB0_15:
	st.shared.f32 	[%r4], %f59;
	bar.sync 	0;
	setp.lt.u32 	%p6, %r2, 16;
	@%p6 bra 	$L__BB0_17;
	ld.shared.f32 	%f40, [%r4];
	ld.shared.f32 	%f41, [%r4+-64];
	add.f32 	%f60, %f40, %f41;
	bra.uni 	$L__BB0_18;
$L__BB0_17:
	ld.shared.f32 	%f60, [%r4];
$L__BB0_18:
	st.shared.f32 	[%r5], %f60;
	bar.sync 	0;
	setp.lt.u32 	%p7, %r2, 32;
	@%p7 bra 	$L__BB0_20;
	ld.shared.f32 	%f42, [%r5];
	ld.shared.f32 	%f43, [%r5+-128];
	add.f32 	%f61, %f42, %f43;
	bra.uni 	$L__BB0_21;
$L__BB0_20:
	ld.shared.f32 	%f61, [%r5];
$L__BB0_21:
	st.shared.f32 	[%r4], %f61;
	bar.sync 	0;
	setp.lt.u32 	%p8, %r2, 64;
	@%p8 bra 	$L__BB0_23;
	ld.shared.f32 	%f44, [%r4];
	ld.shared.f32 	%f45, [%r4+-256];
	add.f32 	%f62, %f44, %f45;
	bra.uni 	$L__BB0_24;
$L__BB0_23:
	ld.shared.f32 	%f62, [%r4];
$L__BB0_24:
	st.shared.f32 	[%r5], %f62;
	bar.sync 	0;
	setp.lt.u32 	%p9, %r2, 128;
	@%p9 bra 	$L__BB0_26;
	ld.shared.f32 	%f46, [%r5];
	ld.shared.f32 	%f47, [%r5+-512];
	add.f32 	%f63, %f46, %f47;
	bra.uni 	$L__BB0_27;
$L__BB0_26:
	ld.shared.f32 	%f63, [%r5];
$L__BB0_27:
	st.shared.f32 	[%r4], %f63;
	bar.sync 	0;
	setp.lt.u32 	%p10, %r2, 256;
	@%p10 bra 	$L__BB0_29;
	ld.shared.f32 	%f48, [%r4];
	ld.shared.f32 	%f49, [%r4+-1024];
	add.f32 	%f64, %f48, %f49;
	bra.uni 	$L__BB0_30;
$L__BB0_29:
	ld.shared.f32 	%f64, [%r4];
$L__BB0_30:
	st.shared.f32 	[%r5], %f64;
	bar.sync 	0;
	setp.lt.u32 	%p11, %r2, 512;
	@%p11 bra 	$L__BB0_32;
	ld.shared.f32 	%f50, [%r5];
	ld.shared.f32 	%f51, [%r5+-2048];
	add.f32 	%f65, %f50, %f51;
	bra.uni 	$L__BB0_33;
$L__BB0_32:
	ld.shared.f32 	%f65, [%r5];
$L__BB0_33:
	st.shared.f32 	[%r4], %f65;
	bar.sync 	0;
	setp.ne.s32 	%p12, %r2, 1023;
	@%p12 bra 	$L__BB0_35;
	ld.shared.f32 	%f52, [_ZZ11scan_kernelPfS_S_jE9buffer1_s+4092];
	mul.wide.u32 	%rd7, %r3, 4;
	add.s64 	%rd8, %rd1, %rd7;
	ld.global.f32 	%f53, [%rd8];
	add.f32 	%f54, %f52, %f53;
	cvta.to.global.u64 	%rd9, %rd3;
	mul.wide.u32 	%rd10, %r1, 4;
	add.s64 	%rd11, %rd9, %rd10;
	st.global.f32 	[%rd11], %f54;
$L__BB0_35:
	cvta.to.global.u64 	%rd12, %rd2;
	ld.shared.f32 	%f55, [%r4];
	mul.wide.u32 	%rd13, %r3, 4;
	add.s64 	%rd14, %rd12, %rd13;
	st.global.f32 	[%rd14], %f55;
	ret;

}
	// .globl	_Z10add_kernelPfS_j
.visible .entry _Z10add_kernelPfS_j(
	.param .u64 .ptr .align 1 _Z10add_kernelPfS_j_param_0,
	.param .u64 .ptr .align 1 _Z10add_kernelPfS_j_param_1,
	.param .u32 _Z10add_kernelPfS_j_param_2
)
{
	.reg .pred 	%p<2>;
	.reg .b32 	%r<5>;
	.reg .b32 	%f<4>;
	.reg .b64 	%rd<9>;

	ld.param.u64 	%rd1, [_Z10add_kernelPfS_j_param_0];
	ld.param.u64 	%rd2, [_Z10add_kernelPfS_j_param_1];
	mov.u32 	%r1, %ctaid.x;
	setp.eq.s32 	%p1, %r1, 0;
	@%p1 bra 	$L__BB1_2;
	cvta.to.global.u64 	%rd3, %rd2;
	cvta.to.global.u64 	%rd4, %rd1;
	mul.wide.u32 	%rd5, %r1, 4;
	add.s64 	%rd6, %rd3, %rd5;
	ld.global.f32 	%f1, [%rd6];
	mov.u32 	%r2, %tid.x;
	mov.u32 	%r3, %ntid.x;
	mad.lo.s32 	%r4, %r1, %r3, %r2;
	mul.wide.u32 	%rd7, %r4, 4;
	add.s64 	%rd8, %rd4, %rd7;
	ld.global.f32 	%f2, [%rd8];
	add.f32 	%f3, %f1, %f2;
	st.global.f32 	[%rd8], %f3;
$L__BB1_2:
	ret;

}


// ===== COMPILED SASS (sm_100) =====

	.target	sm_100

	.elftype	@"ET_EXEC"


//--------------------- .note.nv.tkinfo           --------------------------
	.section	.note.nv.tkinfo,"",@"SHT_NOTE"
	.sectionflags	@"SHF_NOTE_NV_TKINFO"
	.tkinfo
        /*0018*/ 	.word	0x00000002
        /*0030*/ 	.string	""
        /*0030*/ 	.string	"ptxas"
        /*0030*/ 	.string	"Cuda compilation tools, release 13.0, V13.0.88"
        /*0030*/ 	.string	"Build cuda_13.0.r13.0/compiler.36424714_0"
        /*0030*/ 	.string	"-arch sm_100 -m 64 "



//--------------------- .note.nv.cuinfo           --------------------------
	.section	.note.nv.cuinfo,"",@"SHT_NOTE"
	.sectionflags	@"SHF_NOTE_NV_CUINFO"
        /*0018*/ 	.short	0x0002
        /*001a*/ 	.short	0x0064
        /*001c*/ 	.short	0x0082
	.zero		2


//--------------------- .nv.info                  --------------------------
	.section	.nv.info,"",@"SHT_CUDA_INFO"
	.align	4


	//----- nvinfo : EIATTR_REGCOUNT
	.align		4
        /*0000*/ 	.byte	0x04, 0x2f
        /*0002*/ 	.short	(.L_1 - .L_0)
	.align		4
.L_0:
        /*0004*/ 	.word	index@(_Z11scan_kernelPfS_S_j)
        /*0008*/ 	.word	0x0000000e


	//----- nvinfo : EIATTR_FRAME_SIZE
	.align		4
.L_1:
        /*000c*/ 	.byte	0x04, 0x11
        /*000e*/ 	.short	(.L_3 - .L_2)
	.align		4
.L_2:
        /*0010*/ 	.word	index@(_Z11scan_kernelPfS_S_j)
        /*0014*/ 	.word	0x00000000


	//----- nvinfo : EIATTR_REGCOUNT
	.align		4
.L_3:
        /*0018*/ 	.byte	0x04, 0x2f
        /*001a*/ 	.short	(.L_5 - .L_4)
	.align		4
.L_4:
        /*001c*/ 	.word	index@(_Z10add_kernelPfS_j)
        /*0020*/ 	.word	0x0000000c


	//----- nvinfo : EIATTR_FRAME_SIZE
	.align		4
.L_5:
        /*0024*/ 	.byte	0x04, 0x11
        /*0026*/ 	.short	(.L_7 - .L_6)
	.align		4
.L_6:
        /*0028*/ 	.word	index@(_Z10add_kernelPfS_j)
        /*002c*/ 	.word	0x00000000


	//----- nvinfo : EIATTR_MIN_STACK_SIZE
	.align		4
.L_7:
        /*0030*/ 	.byte	0x04, 0x12
        /*0032*/ 	.short	(.L_9 - .L_8)
	.align		4
.L_8:
        /*0034*/ 	.word	index@(_Z10add_kernelPfS_j)
        /*0038*/ 	.word	0x00000000


	//----- nvinfo : EIATTR_MIN_STACK_SIZE
	.align		4
.L_9:
        /*003c*/ 	.byte	0x04, 0x12
        /*003e*/ 	.short	(.L_11 - .L_10)
	.align		4
.L_10:
        /*0040*/ 	.word	index@(_Z11scan_kernelPfS_S_j)
        /*0044*/ 	.word	0x00000000
.L_11:


//--------------------- .nv.compat                --------------------------
	.section	.nv.compat,"",@"SHT_CUDA_COMPAT_INFO"
	.align	4
        /*0000*/ 	.byte	0x02, 0x09, 0x00, 0x00, 0x02, 0x02, 0x01, 0x00, 0x02, 0x05, 0x05, 0x00, 0x03, 0x07, 0x01, 0x01
        /*0010*/ 	.byte	0x02, 0x03, 0x00, 0x00, 0x02, 0x06, 0x01, 0x00, 0x04, 0x0b, 0x08, 0x00, 0x09, 0x00, 0x00, 0x00
        /*0020*/ 	.byte	0x00, 0x00, 0x00, 0x00


//--------------------- .nv.info._Z10add_kernelPfS_j --------------------------
	.section	.nv.info._Z10add_kernelPfS_j,"",@"SHT_CUDA_INFO"
	.sectionflags	@""
	.align	4


	//----- nvinfo : EIATTR_CUDA_API_VERSION
	.align		4
        /*0000*/ 	.byte	0x04, 0x37
        /*0002*/ 	.short	(.L_13 - .L_12)
.L_12:
        /*0004*/ 	.word	0x00000082


	//----- nvinfo : EIATTR_KPARAM_INFO
	.align		4
.L_13:
        /*0008*/ 	.byte	0x04, 0x17
        /*000a*/ 	.short	(.L_15 - .L_14)
.L_14:
        /*000c*/ 	.word	0x00000000
        /*0010*/ 	.short	0x0002
        /*0012*/ 	.short	0x0010
        /*0014*/ 	.byte	0x00, 0xf0, 0x11, 0x00


	//----- nvinfo : EIATTR_KPARAM_INFO
	.align		4
.L_15:
        /*0018*/ 	.byte	0x04, 0x17
        /*001a*/ 	.short	(.L_17 - .L_16)
.L_16:
        /*001c*/ 	.word	0x00000000
        /*0020*/ 	.short	0x0001
        /*0022*/ 	.short	0x0008
        /*0024*/ 	.byte	0x00, 0xf5, 0x21, 0x00


	//----- nvinfo : EIATTR_KPARAM_INFO
	.align		4
.L_17:
        /*0028*/ 	.byte	0x04, 0x17
        /*002a*/ 	.short	(.L_19 - .L_18)
.L_18:
        /*002c*/ 	.word	0x00000000
        /*0030*/ 	.short	0x0000
        /*0032*/ 	.short	0x0000
        /*0034*/ 	.byte	0x00, 0xf5, 0x21, 0x00


	//----- nvinfo : EIATTR_SPARSE_MMA_MASK
	.align		4
.L_19:
        /*0038*/ 	.byte	0x03, 0x50
        /*003a*/ 	.short	0x0000


	//----- nvinfo : EIATTR_MAXREG_COUNT
	.align		4
        /*003c*/ 	.byte	0x03, 0x1b
        /*003e*/ 	.short	0x00ff


	//----- nvinfo : EIATTR_MERCURY_ISA_VERSION
	.align		4
        /*0040*/ 	.byte	0x03, 0x5f
        /*0042*/ 	.short	0x0101


	//----- nvinfo : EIATTR_VRC_CTA_INIT_COUNT
	.align		4
        /*0044*/ 	.byte	0x02, 0x4a
	.zero		1
	.zero		1


	//----- nvinfo : EIATTR_EXIT_INSTR_OFFSETS
	.align		4
        /*0048*/ 	.byte	0x04, 0x1c
        /*004a*/ 	.short	(.L_21 - .L_20)


	//   ....[0]....
.L_20:
        /*004c*/ 	.word	0x00000030


	//   ....[1]....
        /*0050*/ 	.word	0x00000100


	//----- nvinfo : EIATTR_CBANK_PARAM_SIZE
	.align		4
.L_21:
        /*0054*/ 	.byte	0x03, 0x19
        /*0056*/ 	.short	0x0014


	//----- nvinfo : EIATTR_PARAM_CBANK
	.align		4
        /*0058*/ 	.byte	0x04, 0x0a
        /*005a*/ 	.short	(.L_23 - .L_22)
	.align		4
.L_22:
        /*005c*/ 	.word	index@(.nv.constant0._Z10add_kernelPfS_j)
        /*0060*/ 	.short	0x0380
        /*0062*/ 	.short	0x0014


	//----- nvinfo : EIATTR_SW_WAR
	.align		4
.L_23:
        /*0064*/ 	.byte	0x04, 0x36
        /*0066*/ 	.short	(.L_25 - .L_24)
.L_24:
        /*0068*/ 	.word	0x00000008
.L_25:


//--------------------- .nv.info._Z11scan_kernelPfS_S_j --------------------------
	.section	.nv.info._Z11scan_kernelPfS_S_j,"",@"SHT_CUDA_INFO"
	.sectionflags	@""
	.align	4


	//----- nvinfo : EIATTR_CUDA_API_VERSION
	.align		4
        /*0000*/ 	.byte	0x04, 0x37
        /*0002*/ 	.short	(.L_27 - .L_26)
.L_26:
        /*0004*/ 	.word	0x00000082


	//----- nvinfo : EIATTR_KPARAM_INFO
	.align		4
.L_27:
        /*0008*/ 	.byte	0x04, 0x17
        /*000a*/ 	.short	(.L_29 - .L_28)
.L_28:
        /*000c*/ 	.word	0x00000000
        /*0010*/ 	.short	0x0003
        /*0012*/ 	.short	0x0018
        /*0014*/ 	.byte	0x00, 0xf0, 0x11, 0x00


	//----- nvinfo : EIATTR_KPARAM_INFO
	.align		4
.L_29:
        /*0018*/ 	.byte	0x04, 0x17
        /*001a*/ 	.short	(.L_31 - .L_30)
.L_30:
        /*001c*/ 	.word	0x00000000
        /*0020*/ 	.short	0x0002
        /*0022*/ 	.short	0x0010
        /*0024*/ 	.byte	0x00, 0xf5, 0x21, 0x00


	//----- nvinfo : EIATTR_KPARAM_INFO
	.align		4
.L_31:
        /*0028*/ 	.byte	0x04, 0x17
        /*002a*/ 	.short	(.L_33 - .L_32)
.L_32:
        /*002c*/ 	.word	0x00000000
        /*0030*/ 	.short	0x0001
        /*0032*/ 	.short	0x0008
        /*0034*/ 	.byte	0x00, 0xf5, 0x21, 0x00


	//----- nvinfo : EIATTR_KPARAM_INFO
	.align		4
.L_33:
        /*0038*/ 	.byte	0x04, 0x17
        /*003a*/ 	.short	(.L_35 - .L_34)
.L_34:
        /*003c*/ 	.word	0x00000000
        /*0040*/ 	.short	0x0000
        /*0042*/ 	.short	0x0000
        /*0044*/ 	.byte	0x00, 0xf5, 0x21, 0x00


	//----- nvinfo : EIATTR_SPARSE_MMA_MASK
	.align		4
.L_35:
        /*0048*/ 	.byte	0x03, 0x50
        /*004a*/ 	.short	0x0000


	//----- nvinfo : EIATTR_MAXREG_COUNT
	.align		4
        /*004c*/ 	.byte	0x03, 0x1b
        /*004e*/ 	.short	0x00ff


	//----- nvinfo : EIATTR_NUM_BARRIERS
	.align		4
        /*0050*/ 	.byte	0x02, 0x4c
        /*0052*/ 	.byte	0x01
	.zero		1


	//----- nvinfo : EIATTR_MERCURY_ISA_VERSION
	.align		4
        /*0054*/ 	.byte	0x03, 0x5f
        /*0056*/ 	.short	0x0101


	//----- nvinfo : EIATTR_VRC_CTA_INIT_COUNT
	.align		4
        /*0058*/ 	.byte	0x02, 0x4a
	.zero		1
	.zero		1


	//----- nvinfo : EIATTR_EXIT_INSTR_OFFSETS
	.align		4
        /*005c*/ 	.byte	0x04, 0x1c
        /*005e*/ 	.short	(.L_37 - .L_36)


	//   ....[0]....
.L_36:
        /*0060*/ 	.word	0x000006b0


	//----- nvinfo : EIATTR_CRS_STACK_SIZE
	.align		4
.L_37:
        /*0064*/ 	.byte	0x04, 0x1e
        /*0066*/ 	.short	(.L_39 - .L_38)
.L_38:
        /*0068*/ 	.word	0x00000000


	//----- nvinfo : EIATTR_CBANK_PARAM_SIZE
	.align		4
.L_39:
        /*006c*/ 	.byte	0x03, 0x19
        /*006e*/ 	.short	0x001c


	//----- nvinfo : EIATTR_PARAM_CBANK
	.align		4
        /*0070*/ 	.byte	0x04, 0x0a
        /*0072*/ 	.short	(.L_41 - .L_40)
	.align		4
.L_40:
        /*0074*/ 	.word	index@(.nv.constant0._Z11scan_kernelPfS_S_j)
        /*0078*/ 	.short	0x0380
        /*007a*/ 	.short	0x001c


	//----- nvinfo : EIATTR_SW_WAR
	.align		4
.L_41:
        /*007c*/ 	.byte	0x04, 0x36
        /*007e*/ 	.short	(.L_43 - .L_42)
.L_42:
        /*0080*/ 	.word	0x00000008
.L_43:


//--------------------- .nv.callgraph             --------------------------
	.section	.nv.callgraph,"",@"SHT_CUDA_CALLGRAPH"
	.align	4
	.sectionentsize	8
	.align		4
        /*0000*/ 	.word	0x00000000
	.align		4
        /*0004*/ 	.word	0xffffffff
	.align		4
        /*0008*/ 	.word	0x00000000
	.align		4
        /*000c*/ 	.word	0xfffffffe
	.align		4
        /*0010*/ 	.word	0x00000000
	.align		4
        /*0014*/ 	.word	0xfffffffd
	.align		4
        /*0018*/ 	.word	0x00000000
	.align		4
        /*001c*/ 	.word	0xfffffffc


//--------------------- .text._Z10add_kernelPfS_j --------------------------
	.section	.text._Z10add_kernelPfS_j,"ax",@progbits
	.align	128
        .global         _Z10add_kernelPfS_j
        .type           _Z10add_kernelPfS_j,@function
        .size           _Z10add_kernelPfS_j,(.L_x_4 - _Z10add_kernelPfS_j)
        .other          _Z10add_kernelPfS_j,@"STO_CUDA_ENTRY STV_DEFAULT"
_Z10add_kernelPfS_j:
.text._Z10add_kernelPfS_j:
[----:B------:R-:W-:Y:S01]  /*0000*/  LDC R1, c[0x0][0x37c] ;  /* 0x0000df00ff017b82 */ /* 0x000fe20000000800 */
[----:B------:R-:W0:Y:S02]  /*0010*/  S2R R9, SR_CTAID.X ;  /* 0x0000000000097919 */ /* 0x000e240000002500 */
[----:B0-----:R-:W-:-:S13]  /*0020*/  ISETP.NE.AND P0, PT, R9, RZ, PT ;  /* 0x000000ff0900720c */ /* 0x001fda0003f05270 */
[----:B------:R-:W-:Y:S05]  /*0030*/  @!P0 EXIT ;  /* 0x000000000000894d */ /* 0x000fea0003800000 */
[----:B------:R-:W0:Y:S01]  /*0040*/  S2R R0, SR_TID.X ;  /* 0x0000000000007919 */ /* 0x000e220000002100 */
[----:B------:R-:W1:Y:S01]  /*0050*/  LDC.64 R2, c[0x0][0x388] ;  /* 0x0000e200ff027b82 */ /* 0x000e620000000a00 */
[----:B------:R-:W0:Y:S01]  /*0060*/  LDCU UR6, c[0x0][0x360] ;  /* 0x00006c00ff0677ac */ /* 0x000e220008000800 */
[----:B------:R-:W2:Y:S06]  /*0070*/  LDCU.64 UR4, c[0x0][0x358] ;  /* 0x00006b00ff0477ac */ /* 0x000eac0008000a00 */
[----:B------:R-:W3:Y:S01]  /*0080*/  LDC.64 R4, c[0x0][0x380] ;  /* 0x0000e000ff047b82 */ /* 0x000ee20000000a00 */
[----:B-1----:R-:W-:-:S06]  /*0090*/  IMAD.WIDE.U32 R2, R9, 0x4, R2 ;  /* 0x0000000409027825 */ /* 0x002fcc00078e0002 */
[----:B--2---:R-:W2:Y:S01]  /*00a0*/  LDG.E R2, desc[UR4][R2.64] ;  /* 0x0000000402027981 */ /* 0x004ea2000c1e1900 */
[----:B0-----:R-:W-:-:S04]  /*00b0*/  IMAD R7, R9, UR6, R0 ;  /* 0x0000000609077c24 */ /* 0x001fc8000f8e0200 */
[----:B---3--:R-:W-:-:S05]  /*00c0*/  IMAD.WIDE.U32 R4, R7, 0x4, R4 ;  /* 0x0000000407047825 */ /* 0x008fca00078e0004 */
[----:B------:R-:W2:Y:S02]  /*00d0*/  LDG.E R7, desc[UR4][R4.64] ;  /* 0x0000000404077981 */ /* 0x000ea4000c1e1900 */
[----:B--2---:R-:W-:-:S05]  /*00e0*/  FADD R7, R2, R7 ;  /* 0x0000000702077221 */ /* 0x004fca0000000000 */
[----:B------:R-:W-:Y:S01]  /*00f0*/  STG.E desc[UR4][R4.64], R7 ;  /* 0x0000000704007986 */ /* 0x000fe2000c101904 */
[----:B------:R-:W-:Y:S05]  /*0100*/  EXIT ;  /* 0x000000000000794d */ /* 0x000fea0003800000 */
.L_x_0:
[----:B------:R-:W-:-:S00]  /*0110*/  BRA `(.L_x_0) ;  /* 0xfffffffc00fc7947 */ /* 0x000fc0000383ffff */
[----:B------:R-:W-:-:S00]  /*0120*/  NOP ;  /* 0x0000000000007918 */ /* 0x000fc00000000000 */
        /* <DEDUP_REMOVED lines=13> */
.L_x_4:


//--------------------- .text._Z11scan_kernelPfS_S_j --------------------------
	.section	.text._Z11scan_kernelPfS_S_j,"ax",@progbits
	.align	128
        .global         _Z11scan_kernelPfS_S_j
        .type           _Z11scan_kernelPfS_S_j,@function
        .size           _Z11scan_kernelPfS_S_j,(.L_x_5 - _Z11scan_kernelPfS_S_j)
        .other          _Z11scan_kernelPfS_S_j,@"STO_CUDA_ENTRY STV_DEFAULT"
_Z11scan_kernelPfS_S_j:
.text._Z11scan_kernelPfS_S_j:
[----:B------:R-:W-:Y:S01]  /*0000*/  LDC R1, c[0x0][0x37c] ;  /* 0x0000df00ff017b82 */ /* 0x000fe20000000800 */
[----:B------:R-:W0:Y:S01]  /*0010*/  S2R R3, SR_TID.X ;  /* 0x0000000000037919 */ /* 0x000e220000002100 */
[----:B------:R-:W1:Y:S01]  /*0020*/  LDCU UR4, c[0x0][0x360] ;  /* 0x00006c00ff0477ac */ /* 0x000e620008000800 */
[----:B------:R-:W1:Y:S01]  /*0030*/  S2R R0, SR_CTAID.X ;  /* 0x0000000000007919 */ /* 0x000e620000002500 */
[----:B------:R-:W2:Y:S01]  /*0040*/  LDCU.64 UR8, c[0x0][0x358] ;  /* 0x00006b00ff0877ac */ /* 0x000ea20008000a00 */
[----:B0-----:R-:W-:Y:S01]  /*0050*/  ISETP.NE.AND P0, PT, R3, RZ, PT ;  /* 0x000000ff0300720c */ /* 0x001fe20003f05270 */
[----:B-1----:R-:W-:-:S12]  /*0060*/  IMAD R2, R0, UR4, R3 ;  /* 0x0000000400027c24 */ /* 0x002fd8000f8e0203 */
[----:B------:R-:W0:Y:S01]  /*0070*/  @P0 LDC.64 R6, c[0x0][0x380] ;  /* 0x0000e000ff060b82 */ /* 0x000e220000000a00 */
[----:B------:R-:W-:-:S05]  /*0080*/  @P0 IADD3 R5, PT, PT, R2, -0x1, RZ ;  /* 0xffffffff02050810 */ /* 0x000fca0007ffe0ff */
[----:B0-----:R-:W-:-:S06]  /*0090*/  @P0 IMAD.WIDE.U32 R6, R5, 0x4, R6 ;  /* 0x0000000405060825 */ /* 0x001fcc00078e0006 */
[----:B--2---:R-:W2:Y:S01]  /*00a0*/  @P0 LDG.E R7, desc[UR8][R6.64] ;  /* 0x0000000806070981 */ /* 0x004ea2000c1e1900 */
[----:B------:R-:W0:Y:S01]  /*00b0*/  S2UR UR5, SR_CgaCtaId ;  /* 0x00000000000579c3 */ /* 0x000e220000008800 */
[----:B------:R-:W-:Y:S01]  /*00c0*/  UMOV UR4, 0x400 ;  /* 0x0000040000047882 */ /* 0x000fe20000000000 */
[----:B------:R-:W-:Y:S01]  /*00d0*/  ISETP.NE.AND P1, PT, R3, RZ, PT ;  /* 0x000000ff0300720c */ /* 0x000fe20003f25270 */
[----:B------:R-:W-:Y:S01]  /*00e0*/  BSSY.RECONVERGENT B0, `(.L_x_1) ;  /* 0x000005b000007945 */ /* 0x000fe20003800200 */
[----:B0-----:R-:W-:Y:S02]  /*00f0*/  ULEA UR6, UR5, UR4, 0x18 ;  /* 0x0000000405067291 */ /* 0x001fe4000f8ec0ff */
[----:B------:R-:W-:-:S04]  /*0100*/  UIADD3 UR4, UPT, UPT, UR4, 0x1000, URZ ;  /* 0x0000100004047890 */ /* 0x000fc8000fffe0ff */
[C---:B------:R-:W-:Y:S01]  /*0110*/  LEA R4, R3.reuse, UR6, 0x2 ;  /* 0x0000000603047c11 */ /* 0x040fe2000f8e10ff */
[----:B------:R-:W-:Y:S02]  /*0120*/  ULEA UR4, UR5, UR4, 0x18 ;  /* 0x0000000405047291 */ /* 0x000fe4000f8ec0ff */
[----:B------:R-:W-:Y:S04]  /*0130*/  @!P0 STS [UR6], RZ ;  /* 0x000000ffff008988 */ /* 0x000fe80008000806 */
[----:B--2---:R-:W-:Y:S01]  /*0140*/  @P0 STS [R4], R7 ;  /* 0x0000000704000388 */ /* 0x004fe20000000800 */
[----:B------:R-:W-:Y:S01]  /*0150*/  BAR.SYNC.DEFER_BLOCKING 0x0 ;  /* 0x0000000000007b1d */ /* 0x000fe20000010000 */
[----:B------:R-:W-:-:S05]  /*0160*/  ISETP.GE.U32.AND P0, PT, R3, 0x2, PT ;  /* 0x000000020300780c */ /* 0x000fca0003f06070 */
[----:B------:R-:W-:Y:S04]  /*0170*/  @P1 LDS R5, [R4] ;  /* 0x0000000004051984 */ /* 0x000fe80000000800 */
[----:B------:R-:W0:Y:S02]  /*0180*/  @P1 LDS R8, [R4+-0x4] ;  /* 0xfffffc0004081984 */ /* 0x000e240000000800 */
[----:B0-----:R-:W-:Y:S01]  /*0190*/  @P1 FADD R8, R5, R8 ;  /* 0x0000000805081221 */ /* 0x001fe20000000000 */
[----:B------:R-:W-:-:S05]  /*01a0*/  LEA R5, R3, UR4, 0x2 ;  /* 0x0000000403057c11 */ /* 0x000fca000f8e10ff */
[----:B------:R-:W0:Y:S04]  /*01b0*/  @!P1 LDS R8, [UR6] ;  /* 0x00000006ff089984 */ /* 0x000e280008000800 */
[----:B0-----:R-:W-:Y:S01]  /*01c0*/  STS [R5], R8 ;  /* 0x0000000805007388 */ /* 0x001fe20000000800 */
[----:B------:R-:W-:Y:S06]  /*01d0*/  BAR.SYNC.DEFER_BLOCKING 0x0 ;  /* 0x0000000000007b1d */ /* 0x000fec0000010000 */
[----:B------:R-:W-:Y:S04]  /*01e0*/  @P0 LDS R6, [R5] ;  /* 0x0000000005060984 */ /* 0x000fe80000000800 */
[----:B------:R-:W0:Y:S02]  /*01f0*/  @P0 LDS R7, [R5+-0x8] ;  /* 0xfffff80005070984 */ /* 0x000e240000000800 */
[----:B0-----:R-:W-:-:S06]  /*0200*/  @P0 FADD R7, R6, R7 ;  /* 0x0000000706070221 */ /* 0x001fcc0000000000 */
[----:B------:R-:W0:Y:S01]  /*0210*/  @!P0 LDS R7, [R5] ;  /* 0x0000000005078984 */ /* 0x000e220000000800 */
[----:B------:R-:W-:-:S03]  /*0220*/  ISETP.GE.U32.AND P0, PT, R3, 0x4, PT ;  /* 0x000000040300780c */ /* 0x000fc60003f06070 */
[----:B0-----:R-:W-:Y:S01]  /*0230*/  STS [R4], R7 ;  /* 0x0000000704007388 */ /* 0x001fe20000000800 */
[----:B------:R-:W-:Y:S09]  /*0240*/  BAR.SYNC.DEFER_BLOCKING 0x0 ;  /* 0x0000000000007b1d */ /* 0x000ff20000010000 */
        /* <DEDUP_REMOVED lines=51> */
[----:B0-----:R-:W-:-:S02]  /*0580*/  @P0 FADD R9, R6, R7 ;  /* 0x0000000706090221 */ /* 0x001fc40000000000 */
[----:B------:R-:W0:Y:S04]  /*0590*/  LDC.64 R6, c[0x0][0x388] ;  /* 0x0000e200ff067b82 */ /* 0x000e280000000a00 */
[----:B------:R-:W1:Y:S01]  /*05a0*/  @!P0 LDS R9, [R5] ;  /* 0x0000000005098984 */ /* 0x000e620000000800 */
[----:B------:R-:W-:Y:S01]  /*05b0*/  ISETP.NE.AND P0, PT, R3, 0x3ff, PT ;  /* 0x000003ff0300780c */ /* 0x000fe20003f05270 */
[----:B0-----:R-:W-:Y:S02]  /*05c0*/  IMAD.WIDE.U32 R6, R2, 0x4, R6 ;  /* 0x0000000402067825 */ /* 0x001fe400078e0006 */
[----:B-1----:R0:W-:Y:S01]  /*05d0*/  STS [R4], R9 ;  /* 0x0000000904007388 */ /* 0x0021e20000000800 */
[----:B------:R-:W-:Y:S06]  /*05e0*/  BAR.SYNC.DEFER_BLOCKING 0x0 ;  /* 0x0000000000007b1d */ /* 0x000fec0000010000 */
[----:B------:R0:W1:Y:S03]  /*05f0*/  LDS R11, [R4] ;  /* 0x00000000040b7984 */ /* 0x0000660000000800 */
[----:B------:R-:W-:Y:S05]  /*0600*/  @P0 BRA `(.L_x_2) ;  /* 0x0000000000200947 */ /* 0x000fea0003800000 */
[----:B0-----:R-:W0:Y:S01]  /*0610*/  LDC.64 R4, c[0x0][0x380] ;  /* 0x0000e000ff047b82 */ /* 0x001e220000000a00 */
[----:B------:R-:W2:Y:S01]  /*0620*/  LDS R8, [UR6+0xffc] ;  /* 0x000ffc06ff087984 */ /* 0x000ea20008000800 */
[----:B0-----:R-:W-:-:S06]  /*0630*/  IMAD.WIDE.U32 R2, R2, 0x4, R4 ;  /* 0x0000000402027825 */ /* 0x001fcc00078e0004 */
[----:B------:R-:W0:Y:S01]  /*0640*/  LDC.64 R4, c[0x0][0x390] ;  /* 0x0000e400ff047b82 */ /* 0x000e220000000a00 */
[----:B------:R-:W2:Y:S01]  /*0650*/  LDG.E R3, desc[UR8][R2.64] ;  /* 0x0000000802037981 */ /* 0x000ea2000c1e1900 */
[----:B0-----:R-:W-:-:S04]  /*0660*/  IMAD.WIDE.U32 R4, R0, 0x4, R4 ;  /* 0x0000000400047825 */ /* 0x001fc800078e0004 */
[----:B--2---:R-:W-:-:S05]  /*0670*/  FADD R9, R8, R3 ;  /* 0x0000000308097221 */ /* 0x004fca0000000000 */
[----:B------:R2:W-:Y:S02]  /*0680*/  STG.E desc[UR8][R4.64], R9 ;  /* 0x0000000904007986 */ /* 0x0005e4000c101908 */
.L_x_2:
[----:B------:R-:W-:Y:S05]  /*0690*/  BSYNC.RECONVERGENT B0 ;  /* 0x0000000000007941 */ /* 0x000fea0003800200 */
.L_x_1:
[----:B-1----:R-:W-:Y:S01]  /*06a0*/  STG.E desc[UR8][R6.64], R11 ;  /* 0x0000000b06007986 */ /* 0x002fe2000c101908 */
[----:B------:R-:W-:Y:S05]  /*06b0*/  EXIT ;  /* 0x000000000000794d */ /* 0x000fea0003800000 */
.L_x_3:
        /* <DEDUP_REMOVED lines=12> */
.L_x_5:


//--------------------- .nv.shared.reserved.0     --------------------------
	.section	.nv.shared.reserved.0,"aw",@nobits
	.weak		__nv_reservedSMEM_offset_0_alias
	.size		__nv_reservedSMEM_offset_0_alias, 0, 64
	.other		__nv_reservedSMEM_offset_0_alias,@"STO_CUDA_RESERVED_SHARED STV_DEFAULT"
__nv_reservedSMEM_offset_0_alias:
	.zero		0
	.zero		64


//--------------------- .nv.shared._Z11scan_kernelPfS_S_j --------------------------
	.section	.nv.shared._Z11scan_kernelPfS_S_j,"aw",@nobits
	.sectionflags	@""
	.align	4
.nv.shared._Z11scan_kernelPfS_S_j:
	.zero		9216


//--------------------- .nv.constant0._Z10add_kernelPfS_j --------------------------
	.section	.nv.constant0._Z10add_kernelPfS_j,"a",@progbits
	.sectionflags	@""
	.align	4
.nv.constant0._Z10add_kernelPfS_j:
	.zero		916


//--------------------- .nv.constant0._Z11scan_kernelPfS_S_j --------------------------
	.section	.nv.constant0._Z11scan_kernelPfS_S_j,"a",@progbits
	.sectionflags	@""
	.align	4
.nv.constant0._Z11scan_kernelPfS_S_j:
	.zero		924


//--------------------- SYMBOLS --------------------------

	.type		.nv.reservedSmem.offset0,@object
	.size		.nv.reservedSmem.offset0,0x4
	.type		.nv.reservedSmem.cap,@object
	.size		.nv.reservedSmem.cap,0x4
